//
// Generated by NVIDIA NVVM Compiler
//
// Compiler Build ID: CL-36424714
// Cuda compilation tools, release 13.0, V13.0.88
// Based on NVVM 20.0.0
//

.version 9.0
.target sm_100
.address_size 64

	// .globl	_Z23assembleStiffnessMatrixiifPKfS0_PKiPfS3_

.visible .entry _Z23assembleStiffnessMatrixiifPKfS0_PKiPfS3_(
	.param .u32 _Z23assembleStiffnessMatrixiifPKfS0_PKiPfS3__param_0,
	.param .u32 _Z23assembleStiffnessMatrixiifPKfS0_PKiPfS3__param_1,
	.param .f32 _Z23assembleStiffnessMatrixiifPKfS0_PKiPfS3__param_2,
	.param .u64 .ptr .align 1 _Z23assembleStiffnessMatrixiifPKfS0_PKiPfS3__param_3,
	.param .u64 .ptr .align 1 _Z23assembleStiffnessMatrixiifPKfS0_PKiPfS3__param_4,
	.param .u64 .ptr .align 1 _Z23assembleStiffnessMatrixiifPKfS0_PKiPfS3__param_5,
	.param .u64 .ptr .align 1 _Z23assembleStiffnessMatrixiifPKfS0_PKiPfS3__param_6,
	.param .u64 .ptr .align 1 _Z23assembleStiffnessMatrixiifPKfS0_PKiPfS3__param_7
)
{
	.reg .pred 	%p<2>;
	.reg .b32 	%r<16>;
	.reg .b32 	%f<27>;
	.reg .b64 	%rd<27>;

	ld.param.u32 	%r3, [_Z23assembleStiffnessMatrixiifPKfS0_PKiPfS3__param_0];
	ld.param.u32 	%r2, [_Z23assembleStiffnessMatrixiifPKfS0_PKiPfS3__param_1];
	ld.param.f32 	%f1, [_Z23assembleStiffnessMatrixiifPKfS0_PKiPfS3__param_2];
	ld.param.u64 	%rd2, [_Z23assembleStiffnessMatrixiifPKfS0_PKiPfS3__param_4];
	ld.param.u64 	%rd3, [_Z23assembleStiffnessMatrixiifPKfS0_PKiPfS3__param_5];
	ld.param.u64 	%rd5, [_Z23assembleStiffnessMatrixiifPKfS0_PKiPfS3__param_7];
	mov.u32 	%r4, %ctaid.x;
	mov.u32 	%r5, %ntid.x;
	mov.u32 	%r6, %tid.x;
	mad.lo.s32 	%r1, %r4, %r5, %r6;
	setp.ge.s32 	%p1, %r1, %r3;
	@%p1 bra 	$L__BB0_2;
	ld.param.u64 	%rd26, [_Z23assembleStiffnessMatrixiifPKfS0_PKiPfS3__param_6];
	ld.param.u64 	%rd25, [_Z23assembleStiffnessMatrixiifPKfS0_PKiPfS3__param_3];
	cvta.to.global.u64 	%rd6, %rd3;
	cvta.to.global.u64 	%rd7, %rd2;
	cvta.to.global.u64 	%rd8, %rd5;
	cvta.to.global.u64 	%rd9, %rd25;
	cvta.to.global.u64 	%rd10, %rd26;
	shl.b32 	%r7, %r1, 1;
	mul.wide.s32 	%rd11, %r7, 4;
	add.s64 	%rd12, %rd6, %rd11;
	ld.global.u32 	%r8, [%rd12];
	ld.global.u32 	%r9, [%rd12+4];
	mul.lo.s32 	%r10, %r8, %r2;
	add.s32 	%r11, %r10, %r8;
	mul.wide.s32 	%rd13, %r11, 4;
	add.s64 	%rd14, %rd8, %rd13;
	rcp.rn.f32 	%f2, %f1;
	ld.global.f32 	%f3, [%rd7];
	mul.f32 	%f4, %f2, %f3;
	atom.global.add.f32 	%f5, [%rd14], %f4;
	add.s32 	%r12, %r10, %r9;
	mul.wide.s32 	%rd15, %r12, 4;
	add.s64 	%rd16, %rd8, %rd15;
	ld.global.f32 	%f6, [%rd7+4];
	mul.f32 	%f7, %f2, %f6;
	atom.global.add.f32 	%f8, [%rd16], %f7;
	mul.lo.s32 	%r13, %r9, %r2;
	add.s32 	%r14, %r13, %r8;
	mul.wide.s32 	%rd17, %r14, 4;
	add.s64 	%rd18, %rd8, %rd17;
	ld.global.f32 	%f9, [%rd7+8];
	mul.f32 	%f10, %f2, %f9;
	atom.global.add.f32 	%f11, [%rd18], %f10;
	add.s32 	%r15, %r13, %r9;
	mul.wide.s32 	%rd19, %r15, 4;
	add.s64 	%rd20, %rd8, %rd19;
	ld.global.f32 	%f12, [%rd7+12];
	mul.f32 	%f13, %f2, %f12;
	atom.global.add.f32 	%f14, [%rd20], %f13;
	add.s64 	%rd21, %rd10, %rd13;
	ld.global.f32 	%f15, [%rd9];
	mul.f32 	%f16, %f2, %f15;
	atom.global.add.f32 	%f17, [%rd21], %f16;
	add.s64 	%rd22, %rd10, %rd15;
	ld.global.f32 	%f18, [%rd9+4];
	mul.f32 	%f19, %f2, %f18;
	atom.global.add.f32 	%f20, [%rd22], %f19;
	add.s64 	%rd23, %rd10, %rd17;
	ld.global.f32 	%f21, [%rd9+8];
	mul.f32 	%f22, %f2, %f21;
	atom.global.add.f32 	%f23, [%rd23], %f22;
	add.s64 	%rd24, %rd10, %rd19;
	ld.global.f32 	%f24, [%rd9+12];
	mul.f32 	%f25, %f2, %f24;
	atom.global.add.f32 	%f26, [%rd24], %f25;
$L__BB0_2:
	ret;

}
	// .globl	_Z17setupConnectivityiPi
.visible .entry _Z17setupConnectivityiPi(
	.param .u32 _Z17setupConnectivityiPi_param_0,
	.param .u64 .ptr .align 1 _Z17setupConnectivityiPi_param_1
)
{
	.reg .pred 	%p<2>;
	.reg .b32 	%r<9>;
	.reg .b64 	%rd<5>;

	ld.param.u32 	%r2, [_Z17setupConnectivityiPi_param_0];
	ld.param.u64 	%rd1, [_Z17setupConnectivityiPi_param_1];
	mov.u32 	%r3, %ctaid.x;
	mov.u32 	%r4, %ntid.x;
	mov.u32 	%r5, %tid.x;
	mad.lo.s32 	%r1, %r3, %r4, %r5;
	setp.ge.s32 	%p1, %r1, %r2;
	@%p1 bra 	$L__BB1_2;
	cvta.to.global.u64 	%rd2, %rd1;
	add.s32 	%r6, %r1, 1;
	rem.s32 	%r7, %r6, %r2;
	shl.b32 	%r8, %r1, 1;
	mul.wide.s32 	%rd3, %r8, 4;
	add.s64 	%rd4, %rd2, %rd3;
	st.global.u32 	[%rd4], %r1;
	st.global.u32 	[%rd4+4], %r7;
$L__BB1_2:
	ret;

}
	// .globl	_Z11setMatricesiPf
.visible .entry _Z11setMatricesiPf(
	.param .u32 _Z11setMatricesiPf_param_0,
	.param .u64 .ptr .align 1 _Z11setMatricesiPf_param_1
)
{
	.reg .pred 	%p<2>;
	.reg .b32 	%r<7>;
	.reg .b64 	%rd<5>;

	ld.param.u32 	%r2, [_Z11setMatricesiPf_param_0];
	ld.param.u64 	%rd1, [_Z11setMatricesiPf_param_1];
	mov.u32 	%r3, %ctaid.x;
	mov.u32 	%r4, %ntid.x;
	mov.u32 	%r5, %tid.x;
	mad.lo.s32 	%r1, %r3, %r4, %r5;
	setp.ge.s32 	%p1, %r1, %r2;
	@%p1 bra 	$L__BB2_2;
	cvta.to.global.u64 	%rd2, %rd1;
	mul.wide.s32 	%rd3, %r1, 4;
	add.s64 	%rd4, %rd2, %rd3;
	mov.b32 	%r6, 0;
	st.global.u32 	[%rd4], %r6;
$L__BB2_2:
	ret;

}


// ===== COMPILED SASS (sm_100) =====

	.target	sm_100

	.elftype	@"ET_EXEC"


//--------------------- .note.nv.tkinfo           --------------------------
	.section	.note.nv.tkinfo,"",@"SHT_NOTE"
	.sectionflags	@"SHF_NOTE_NV_TKINFO"
	.tkinfo
        /*0018*/ 	.word	0x00000002
        /*0030*/ 	.string	""
        /*0030*/ 	.string	"ptxas"
        /*0030*/ 	.string	"Cuda compilation tools, release 13.0, V13.0.88"
        /*0030*/ 	.string	"Build cuda_13.0.r13.0/compiler.36424714_0"
        /*0030*/ 	.string	"-arch sm_100 -m 64 "



//--------------------- .note.nv.cuinfo           --------------------------
	.section	.note.nv.cuinfo,"",@"SHT_NOTE"
	.sectionflags	@"SHF_NOTE_NV_CUINFO"
        /*0018*/ 	.short	0x0002
        /*001a*/ 	.short	0x0064
        /*001c*/ 	.short	0x0082
	.zero		2


//--------------------- .nv.info                  --------------------------
	.section	.nv.info,"",@"SHT_CUDA_INFO"
	.align	4


	//----- nvinfo : EIATTR_REGCOUNT
	.align		4
        /*0000*/ 	.byte	0x04, 0x2f
        /*0002*/ 	.short	(.L_1 - .L_0)
	.align		4
.L_0:
        /*0004*/ 	.word	index@(_Z23assembleStiffnessMatrixiifPKfS0_PKiPfS3_)
        /*0008*/ 	.word	0x0000001e


	//----- nvinfo : EIATTR_FRAME_SIZE
	.align		4
.L_1:
        /*000c*/ 	.byte	0x04, 0x11
        /*000e*/ 	.short	(.L_3 - .L_2)
	.align		4
.L_2:
        /*0010*/ 	.word	index@($__internal_0_$__cuda_sm20_rcp_rn_f32_slowpath)
        /*0014*/ 	.word	0x00000000


	//----- nvinfo : EIATTR_FRAME_SIZE
	.align		4
.L_3:
        /*0018*/ 	.byte	0x04, 0x11
        /*001a*/ 	.short	(.L_5 - .L_4)
	.align		4
.L_4:
        /*001c*/ 	.word	index@(_Z23assembleStiffnessMatrixiifPKfS0_PKiPfS3_)
        /*0020*/ 	.word	0x00000000


	//----- nvinfo : EIATTR_REGCOUNT
	.align		4
.L_5:
        /*0024*/ 	.byte	0x04, 0x2f
        /*0026*/ 	.short	(.L_7 - .L_6)
	.align		4
.L_6:
        /*0028*/ 	.word	index@(_Z17setupConnectivityiPi)
        /*002c*/ 	.word	0x0000000c


	//----- nvinfo : EIATTR_FRAME_SIZE
	.align		4
.L_7:
        /*0030*/ 	.byte	0x04, 0x11
        /*0032*/ 	.short	(.L_9 - .L_8)
	.align		4
.L_8:
        /*0034*/ 	.word	index@(_Z17setupConnectivityiPi)
        /*0038*/ 	.word	0x00000000


	//----- nvinfo : EIATTR_REGCOUNT
	.align		4
.L_9:
        /*003c*/ 	.byte	0x04, 0x2f
        /*003e*/ 	.short	(.L_11 - .L_10)
	.align		4
.L_10:
        /*0040*/ 	.word	index@(_Z11setMatricesiPf)
        /*0044*/ 	.word	0x00000008


	//----- nvinfo : EIATTR_FRAME_SIZE
	.align		4
.L_11:
        /*0048*/ 	.byte	0x04, 0x11
        /*004a*/ 	.short	(.L_13 - .L_12)
	.align		4
.L_12:
        /*004c*/ 	.word	index@(_Z11setMatricesiPf)
        /*0050*/ 	.word	0x00000000


	//----- nvinfo : EIATTR_MIN_STACK_SIZE
	.align		4
.L_13:
        /*0054*/ 	.byte	0x04, 0x12
        /*0056*/ 	.short	(.L_15 - .L_14)
	.align		4
.L_14:
        /*0058*/ 	.word	index@(_Z11setMatricesiPf)
        /*005c*/ 	.word	0x00000000


	//----- nvinfo : EIATTR_MIN_STACK_SIZE
	.align		4
.L_15:
        /*0060*/ 	.byte	0x04, 0x12
        /*0062*/ 	.short	(.L_17 - .L_16)
	.align		4
.L_16:
        /*0064*/ 	.word	index@(_Z17setupConnectivityiPi)
        /*0068*/ 	.word	0x00000000


	//----- nvinfo : EIATTR_MIN_STACK_SIZE
	.align		4
.L_17:
        /*006c*/ 	.byte	0x04, 0x12
        /*006e*/ 	.short	(.L_19 - .L_18)
	.align		4
.L_18:
        /*0070*/ 	.word	index@(_Z23assembleStiffnessMatrixiifPKfS0_PKiPfS3_)
        /*0074*/ 	.word	0x00000000
.L_19:


//--------------------- .nv.compat                --------------------------
	.section	.nv.compat,"",@"SHT_CUDA_COMPAT_INFO"
	.align	4
        /*0000*/ 	.byte	0x02, 0x09, 0x00, 0x00, 0x02, 0x02, 0x01, 0x00, 0x02, 0x05, 0x05, 0x00, 0x03, 0x07, 0x01, 0x01
        /*0010*/ 	.byte	0x02, 0x03, 0x00, 0x00, 0x02, 0x06, 0x01, 0x00, 0x04, 0x0b, 0x08, 0x00, 0x09, 0x00, 0x00, 0x00
        /*0020*/ 	.byte	0x00, 0x00, 0x00, 0x00


//--------------------- .nv.info._Z11setMatricesiPf --------------------------
	.section	.nv.info._Z11setMatricesiPf,"",@"SHT_CUDA_INFO"
	.sectionflags	@""
	.align	4


	//----- nvinfo : EIATTR_CUDA_API_VERSION
	.align		4
        /*0000*/ 	.byte	0x04, 0x37
        /*0002*/ 	.short	(.L_21 - .L_20)
.L_20:
        /*0004*/ 	.word	0x00000082


	//----- nvinfo : EIATTR_KPARAM_INFO
	.align		4
.L_21:
        /*0008*/ 	.byte	0x04, 0x17
        /*000a*/ 	.short	(.L_23 - .L_22)
.L_22:
        /*000c*/ 	.word	0x00000000
        /*0010*/ 	.short	0x0001
        /*0012*/ 	.short	0x0008
        /*0014*/ 	.byte	0x00, 0xf5, 0x21, 0x00


	//----- nvinfo : EIATTR_KPARAM_INFO
	.align		4
.L_23:
        /*0018*/ 	.byte	0x04, 0x17
        /*001a*/ 	.short	(.L_25 - .L_24)
.L_24:
        /*001c*/ 	.word	0x00000000
        /*0020*/ 	.short	0x0000
        /*0022*/ 	.short	0x0000
        /*0024*/ 	.byte	0x00, 0xf0, 0x11, 0x00


	//----- nvinfo : EIATTR_SPARSE_MMA_MASK
	.align		4
.L_25:
        /*0028*/ 	.byte	0x03, 0x50
        /*002a*/ 	.short	0x0000


	//----- nvinfo : EIATTR_MAXREG_COUNT
	.align		4
        /*002c*/ 	.byte	0x03, 0x1b
        /*002e*/ 	.short	0x00ff


	//----- nvinfo : EIATTR_MERCURY_ISA_VERSION
	.align		4
        /*0030*/ 	.byte	0x03, 0x5f
        /*0032*/ 	.short	0x0101


	//----- nvinfo : EIATTR_VRC_CTA_INIT_COUNT
	.align		4
        /*0034*/ 	.byte	0x02, 0x4a
	.zero		1
	.zero		1


	//----- nvinfo : EIATTR_EXIT_INSTR_OFFSETS
	.align		4
        /*0038*/ 	.byte	0x04, 0x1c
        /*003a*/ 	.short	(.L_27 - .L_26)


	//   ....[0]....
.L_26:
        /*003c*/ 	.word	0x00000070


	//   ....[1]....
        /*0040*/ 	.word	0x000000c0


	//----- nvinfo : EIATTR_CBANK_PARAM_SIZE
	.align		4
.L_27:
        /*0044*/ 	.byte	0x03, 0x19
        /*0046*/ 	.short	0x0010


	//----- nvinfo : EIATTR_PARAM_CBANK
	.align		4
        /*0048*/ 	.byte	0x04, 0x0a
        /*004a*/ 	.short	(.L_29 - .L_28)
	.align		4
.L_28:
        /*004c*/ 	.word	index@(.nv.constant0._Z11setMatricesiPf)
        /*0050*/ 	.short	0x0380
        /*0052*/ 	.short	0x0010


	//----- nvinfo : EIATTR_SW_WAR
	.align		4
.L_29:
        /*0054*/ 	.byte	0x04, 0x36
        /*0056*/ 	.short	(.L_31 - .L_30)
.L_30:
        /*0058*/ 	.word	0x00000008
.L_31:


//--------------------- .nv.info._Z17setupConnectivityiPi --------------------------
	.section	.nv.info._Z17setupConnectivityiPi,"",@"SHT_CUDA_INFO"
	.sectionflags	@""
	.align	4


	//----- nvinfo : EIATTR_CUDA_API_VERSION
	.align		4
        /*0000*/ 	.byte	0x04, 0x37
        /*0002*/ 	.short	(.L_33 - .L_32)
.L_32:
        /*0004*/ 	.word	0x00000082


	//----- nvinfo : EIATTR_KPARAM_INFO
	.align		4
.L_33:
        /*0008*/ 	.byte	0x04, 0x17
        /*000a*/ 	.short	(.L_35 - .L_34)
.L_34:
        /*000c*/ 	.word	0x00000000
        /*0010*/ 	.short	0x0001
        /*0012*/ 	.short	0x0008
        /*0014*/ 	.byte	0x00, 0xf5, 0x21, 0x00


	//----- nvinfo : EIATTR_KPARAM_INFO
	.align		4
.L_35:
        /*0018*/ 	.byte	0x04, 0x17
        /*001a*/ 	.short	(.L_37 - .L_36)
.L_36:
        /*001c*/ 	.word	0x00000000
        /*0020*/ 	.short	0x0000
        /*0022*/ 	.short	0x0000
        /*0024*/ 	.byte	0x00, 0xf0, 0x11, 0x00


	//----- nvinfo : EIATTR_SPARSE_MMA_MASK
	.align		4
.L_37:
        /*0028*/ 	.byte	0x03, 0x50
        /*002a*/ 	.short	0x0000


	//----- nvinfo : EIATTR_MAXREG_COUNT
	.align		4
        /*002c*/ 	.byte	0x03, 0x1b
        /*002e*/ 	.short	0x00ff


	//----- nvinfo : EIATTR_MERCURY_ISA_VERSION
	.align		4
        /*0030*/ 	.byte	0x03, 0x5f
        /*0032*/ 	.short	0x0101


	//----- nvinfo : EIATTR_VRC_CTA_INIT_COUNT
	.align		4
        /*0034*/ 	.byte	0x02, 0x4a
	.zero		1
	.zero		1


	//----- nvinfo : EIATTR_EXIT_INSTR_OFFSETS
	.align		4
        /*0038*/ 	.byte	0x04, 0x1c
        /*003a*/ 	.short	(.L_39 - .L_38)


	//   ....[0]....
.L_38:
        /*003c*/ 	.word	0x00000070


	//   ....[1]....
        /*0040*/ 	.word	0x00000240


	//----- nvinfo : EIATTR_CBANK_PARAM_SIZE
	.align		4
.L_39:
        /*0044*/ 	.byte	0x03, 0x19
        /*0046*/ 	.short	0x0010


	//----- nvinfo : EIATTR_PARAM_CBANK
	.align		4
        /*0048*/ 	.byte	0x04, 0x0a
        /*004a*/ 	.short	(.L_41 - .L_40)
	.align		4
.L_40:
        /*004c*/ 	.word	index@(.nv.constant0._Z17setupConnectivityiPi)
        /*0050*/ 	.short	0x0380
        /*0052*/ 	.short	0x0010


	//----- nvinfo : EIATTR_SW_WAR
	.align		4
.L_41:
        /*0054*/ 	.byte	0x04, 0x36
        /*0056*/ 	.short	(.L_43 - .L_42)
.L_42:
        /*0058*/ 	.word	0x00000008
.L_43:


//--------------------- .nv.info._Z23assembleStiffnessMatrixiifPKfS0_PKiPfS3_ --------------------------
	.section	.nv.info._Z23assembleStiffnessMatrixiifPKfS0_PKiPfS3_,"",@"SHT_CUDA_INFO"
	.sectionflags	@""
	.align	4


	//----- nvinfo : EIATTR_CUDA_API_VERSION
	.align		4
        /*0000*/ 	.byte	0x04, 0x37
        /*0002*/ 	.short	(.L_45 - .L_44)
.L_44:
        /*0004*/ 	.word	0x00000082


	//----- nvinfo : EIATTR_KPARAM_INFO
	.align		4
.L_45:
        /*0008*/ 	.byte	0x04, 0x17
        /*000a*/ 	.short	(.L_47 - .L_46)
.L_46:
        /*000c*/ 	.word	0x00000000
        /*0010*/ 	.short	0x0007
        /*0012*/ 	.short	0x0030
        /*0014*/ 	.byte	0x00, 0xf5, 0x21, 0x00


	//----- nvinfo : EIATTR_KPARAM_INFO
	.align		4
.L_47:
        /*0018*/ 	.byte	0x04, 0x17
        /*001a*/ 	.short	(.L_49 - .L_48)
.L_48:
        /*001c*/ 	.word	0x00000000
        /*0020*/ 	.short	0x0006
        /*0022*/ 	.short	0x0028
        /*0024*/ 	.byte	0x00, 0xf5, 0x21, 0x00


	//----- nvinfo : EIATTR_KPARAM_INFO
	.align		4
.L_49:
        /*0028*/ 	.byte	0x04, 0x17
        /*002a*/ 	.short	(.L_51 - .L_50)
.L_50:
        /*002c*/ 	.word	0x00000000
        /*0030*/ 	.short	0x0005
        /*0032*/ 	.short	0x0020
        /*0034*/ 	.byte	0x00, 0xf5, 0x21, 0x00


	//----- nvinfo : EIATTR_KPARAM_INFO
	.align		4
.L_51:
        /*0038*/ 	.byte	0x04, 0x17
        /*003a*/ 	.short	(.L_53 - .L_52)
.L_52:
        /*003c*/ 	.word	0x00000000
        /*0040*/ 	.short	0x0004
        /*0042*/ 	.short	0x0018
        /*0044*/ 	.byte	0x00, 0xf5, 0x21, 0x00


	//----- nvinfo : EIATTR_KPARAM_INFO
	.align		4
.L_53:
        /*0048*/ 	.byte	0x04, 0x17
        /*004a*/ 	.short	(.L_55 - .L_54)
.L_54:
        /*004c*/ 	.word	0x00000000
        /*0050*/ 	.short	0x0003
        /*0052*/ 	.short	0x0010
        /*0054*/ 	.byte	0x00, 0xf5, 0x21, 0x00


	//----- nvinfo : EIATTR_KPARAM_INFO
	.align		4
.L_55:
        /*0058*/ 	.byte	0x04, 0x17
        /*005a*/ 	.short	(.L_57 - .L_56)
.L_56:
        /*005c*/ 	.word	0x00000000
        /*0060*/ 	.short	0x0002
        /*0062*/ 	.short	0x0008
        /*0064*/ 	.byte	0x00, 0xf0, 0x11, 0x00


	//----- nvinfo : EIATTR_KPARAM_INFO
	.align		4
.L_57:
        /*0068*/ 	.byte	0x04, 0x17
        /*006a*/ 	.short	(.L_59 - .L_58)
.L_58:
        /*006c*/ 	.word	0x00000000
        /*0070*/ 	.short	0x0001
        /*0072*/ 	.short	0x0004
        /*0074*/ 	.byte	0x00, 0xf0, 0x11, 0x00


	//----- nvinfo : EIATTR_KPARAM_INFO
	.align		4
.L_59:
        /*0078*/ 	.byte	0x04, 0x17
        /*007a*/ 	.short	(.L_61 - .L_60)
.L_60:
        /*007c*/ 	.word	0x00000000
        /*0080*/ 	.short	0x0000
        /*0082*/ 	.short	0x0000
        /*0084*/ 	.byte	0x00, 0xf0, 0x11, 0x00


	//----- nvinfo : EIATTR_SPARSE_MMA_MASK
	.align		4
.L_61:
        /*0088*/ 	.byte	0x03, 0x50
        /*008a*/ 	.short	0x0000


	//----- nvinfo : EIATTR_MAXREG_COUNT
	.align		4
        /*008c*/ 	.byte	0x03, 0x1b
        /*008e*/ 	.short	0x00ff


	//----- nvinfo : EIATTR_MERCURY_ISA_VERSION
	.align		4
        /*0090*/ 	.byte	0x03, 0x5f
        /*0092*/ 	.short	0x0101


	//----- nvinfo : EIATTR_VRC_CTA_INIT_COUNT
	.align		4
        /*0094*/ 	.byte	0x02, 0x4a
	.zero		1
	.zero		1


	//----- nvinfo : EIATTR_EXIT_INSTR_OFFSETS
	.align		4
        /*0098*/ 	.byte	0x04, 0x1c
        /*009a*/ 	.short	(.L_63 - .L_62)


	//   ....[0]....
.L_62:
        /*009c*/ 	.word	0x00000070


	//   ....[1]....
        /*00a0*/ 	.word	0x00000460


	//----- nvinfo : EIATTR_CRS_STACK_SIZE
	.align		4
.L_63:
        /*00a4*/ 	.byte	0x04, 0x1e
        /*00a6*/ 	.short	(.L_65 - .L_64)
.L_64:
        /*00a8*/ 	.word	0x00000000


	//----- nvinfo : EIATTR_CBANK_PARAM_SIZE
	.align		4
.L_65:
        /*00ac*/ 	.byte	0x03, 0x19
        /*00ae*/ 	.short	0x0038


	//----- nvinfo : EIATTR_PARAM_CBANK
	.align		4
        /*00b0*/ 	.byte	0x04, 0x0a
        /*00b2*/ 	.short	(.L_67 - .L_66)
	.align		4
.L_66:
        /*00b4*/ 	.word	index@(.nv.constant0._Z23assembleStiffnessMatrixiifPKfS0_PKiPfS3_)
        /*00b8*/ 	.short	0x0380
        /*00ba*/ 	.short	0x0038


	//----- nvinfo : EIATTR_SW_WAR
	.align		4
.L_67:
        /*00bc*/ 	.byte	0x04, 0x36
        /*00be*/ 	.short	(.L_69 - .L_68)
.L_68:
        /*00c0*/ 	.word	0x00000008
.L_69:


//--------------------- .nv.callgraph             --------------------------
	.section	.nv.callgraph,"",@"SHT_CUDA_CALLGRAPH"
	.align	4
	.sectionentsize	8
	.align		4
        /*0000*/ 	.word	0x00000000
	.align		4
        /*0004*/ 	.word	0xffffffff
	.align		4
        /*0008*/ 	.word	0x00000000
	.align		4
        /*000c*/ 	.word	0xfffffffe
	.align		4
        /*0010*/ 	.word	0x00000000
	.align		4
        /*0014*/ 	.word	0xfffffffd
	.align		4
        /*0018*/ 	.word	0x00000000
	.align		4
        /*001c*/ 	.word	0xfffffffc


//--------------------- .text._Z11setMatricesiPf  --------------------------
	.section	.text._Z11setMatricesiPf,"ax",@progbits
	.align	128
        .global         _Z11setMatricesiPf
        .type           _Z11setMatricesiPf,@function
        .size           _Z11setMatricesiPf,(.L_x_9 - _Z11setMatricesiPf)
        .other          _Z11setMatricesiPf,@"STO_CUDA_ENTRY STV_DEFAULT"
_Z11setMatricesiPf:
.text._Z11setMatricesiPf:
[----:B------:R-:W-:Y:S01]  /*0000*/  LDC R1, c[0x0][0x37c] ;  /* 0x0000df00ff017b82 */ /* 0x000fe20000000800 */
[----:B------:R-:W0:Y:S07]  /*0010*/  S2R R0, SR_TID.X ;  /* 0x0000000000007919 */ /* 0x000e2e0000002100 */
[----:B------:R-:W0:Y:S01]  /*0020*/  S2UR UR4, SR_CTAID.X ;  /* 0x00000000000479c3 */ /* 0x000e220000002500 */
[----:B------:R-:W1:Y:S07]  /*0030*/  LDCU UR5, c[0x0][0x380] ;  /* 0x00007000ff0577ac */ /* 0x000e6e0008000800 */
[----:B------:R-:W0:Y:S02]  /*0040*/  LDC R5, c[0x0][0x360] ;  /* 0x0000d800ff057b82 */ /* 0x000e240000000800 */
[----:B0-----:R-:W-:-:S05]  /*0050*/  IMAD R5, R5, UR4, R0 ;  /* 0x0000000405057c24 */ /* 0x001fca000f8e0200 */
[----:B-1----:R-:W-:-:S13]  /*0060*/  ISETP.GE.AND P0, PT, R5, UR5, PT ;  /* 0x0000000505007c0c */ /* 0x002fda000bf06270 */
[----:B------:R-:W-:Y:S05]  /*0070*/  @P0 EXIT ;  /* 0x000000000000094d */ /* 0x000fea0003800000 */
[----:B------:R-:W0:Y:S01]  /*0080*/  LDC.64 R2, c[0x0][0x388] ;  /* 0x0000e200ff027b82 */ /* 0x000e220000000a00 */
[----:B------:R-:W1:Y:S01]  /*0090*/  LDCU.64 UR4, c[0x0][0x358] ;  /* 0x00006b00ff0477ac */ /* 0x000e620008000a00 */
[----:B0-----:R-:W-:-:S05]  /*00a0*/  IMAD.WIDE R2, R5, 0x4, R2 ;  /* 0x0000000405027825 */ /* 0x001fca00078e0202 */
[----:B-1----:R-:W-:Y:S01]  /*00b0*/  STG.E desc[UR4][R2.64], RZ ;  /* 0x000000ff02007986 */ /* 0x002fe2000c101904 */
[----:B------:R-:W-:Y:S05]  /*00c0*/  EXIT ;  /* 0x000000000000794d */ /* 0x000fea0003800000 */
.L_x_0:
[----:B------:R-:W-:-:S00]  /*00d0*/  BRA `(.L_x_0) ;  /* 0xfffffffc00fc7947 */ /* 0x000fc0000383ffff */
[----:B------:R-:W-:-:S00]  /*00e0*/  NOP ;  /* 0x0000000000007918 */ /* 0x000fc00000000000 */
        /* <DEDUP_REMOVED lines=9> */
.L_x_9:


//--------------------- .text._Z17setupConnectivityiPi --------------------------
	.section	.text._Z17setupConnectivityiPi,"ax",@progbits
	.align	128
        .global         _Z17setupConnectivityiPi
        .type           _Z17setupConnectivityiPi,@function
        .size           _Z17setupConnectivityiPi,(.L_x_10 - _Z17setupConnectivityiPi)
        .other          _Z17setupConnectivityiPi,@"STO_CUDA_ENTRY STV_DEFAULT"
_Z17setupConnectivityiPi:
.text._Z17setupConnectivityiPi:
[----:B------:R-:W-:Y:S01]  /*0000*/  LDC R1, c[0x0][0x37c] ;  /* 0x0000df00ff017b82 */ /* 0x000fe20000000800 */
[----:B------:R-:W0:Y:S07]  /*0010*/  S2R R0, SR_TID.X ;  /* 0x0000000000007919 */ /* 0x000e2e0000002100 */
[----:B------:R-:W0:Y:S08]  /*0020*/  S2UR UR4, SR_CTAID.X ;  /* 0x00000000000479c3 */ /* 0x000e300000002500 */
[----:B------:R-:W0:Y:S08]  /*0030*/  LDC R5, c[0x0][0x360] ;  /* 0x0000d800ff057b82 */ /* 0x000e300000000800 */
[----:B------:R-:W1:Y:S01]  /*0040*/  LDC R6, c[0x0][0x380] ;  /* 0x0000e000ff067b82 */ /* 0x000e620000000800 */
[----:B0-----:R-:W-:-:S05]  /*0050*/  IMAD R5, R5, UR4, R0 ;  /* 0x0000000405057c24 */ /* 0x001fca000f8e0200 */
[----:B-1----:R-:W-:-:S13]  /*0060*/  ISETP.GE.AND P0, PT, R5, R6, PT ;  /* 0x000000060500720c */ /* 0x002fda0003f06270 */
[----:B------:R-:W-:Y:S05]  /*0070*/  @P0 EXIT ;  /* 0x000000000000094d */ /* 0x000fea0003800000 */
[----:B------:R-:W-:Y:S01]  /*0080*/  IABS R7, R6 ;  /* 0x0000000600077213 */ /* 0x000fe20000000000 */
[----:B------:R-:W-:Y:S01]  /*0090*/  VIADD R0, R5, 0x1 ;  /* 0x0000000105007836 */ /* 0x000fe20000000000 */
[----:B------:R-:W0:Y:S02]  /*00a0*/  LDCU.64 UR4, c[0x0][0x358] ;  /* 0x00006b00ff0477ac */ /* 0x000e240008000a00 */
[----:B------:R-:W1:Y:S02]  /*00b0*/  I2F.RP R4, R7 ;  /* 0x0000000700047306 */ /* 0x000e640000209400 */
[----:B------:R-:W-:-:S06]  /*00c0*/  ISETP.GE.AND P2, PT, R0, RZ, PT ;  /* 0x000000ff0000720c */ /* 0x000fcc0003f46270 */
[----:B-1----:R-:W1:Y:S02]  /*00d0*/  MUFU.RCP R4, R4 ;  /* 0x0000000400047308 */ /* 0x002e640000001000 */
[----:B-1----:R-:W-:-:S06]  /*00e0*/  VIADD R2, R4, 0xffffffe ;  /* 0x0ffffffe04027836 */ /* 0x002fcc0000000000 */
[----:B------:R1:W2:Y:S02]  /*00f0*/  F2I.FTZ.U32.TRUNC.NTZ R3, R2 ;  /* 0x0000000200037305 */ /* 0x0002a4000021f000 */
[----:B-1----:R-:W-:Y:S01]  /*0100*/  HFMA2 R2, -RZ, RZ, 0, 0 ;  /* 0x00000000ff027431 */ /* 0x002fe200000001ff */
[----:B--2---:R-:W-:-:S05]  /*0110*/  IADD3 R8, PT, PT, RZ, -R3, RZ ;  /* 0x80000003ff087210 */ /* 0x004fca0007ffe0ff */
[----:B------:R-:W-:Y:S01]  /*0120*/  IMAD R9, R8, R7, RZ ;  /* 0x0000000708097224 */ /* 0x000fe200078e02ff */
[----:B------:R-:W-:-:S03]  /*0130*/  IABS R8, R0 ;  /* 0x0000000000087213 */ /* 0x000fc60000000000 */
[----:B------:R-:W-:-:S06]  /*0140*/  IMAD.HI.U32 R3, R3, R9, R2 ;  /* 0x0000000903037227 */ /* 0x000fcc00078e0002 */
[----:B------:R-:W-:-:S04]  /*0150*/  IMAD.HI.U32 R3, R3, R8, RZ ;  /* 0x0000000803037227 */ /* 0x000fc800078e00ff */
[----:B------:R-:W-:-:S04]  /*0160*/  IMAD.MOV R3, RZ, RZ, -R3 ;  /* 0x000000ffff037224 */ /* 0x000fc800078e0a03 */
[C---:B------:R-:W-:Y:S02]  /*0170*/  IMAD R4, R7.reuse, R3, R8 ;  /* 0x0000000307047224 */ /* 0x040fe400078e0208 */
[----:B------:R-:W1:Y:S03]  /*0180*/  LDC.64 R2, c[0x0][0x388] ;  /* 0x0000e200ff027b82 */ /* 0x000e660000000a00 */
[----:B------:R-:W-:-:S13]  /*0190*/  ISETP.GT.U32.AND P0, PT, R7, R4, PT ;  /* 0x000000040700720c */ /* 0x000fda0003f04070 */
[----:B------:R-:W-:Y:S02]  /*01a0*/  @!P0 IADD3 R4, PT, PT, R4, -R7, RZ ;  /* 0x8000000704048210 */ /* 0x000fe40007ffe0ff */
[----:B------:R-:W-:Y:S02]  /*01b0*/  ISETP.NE.AND P0, PT, R6, RZ, PT ;  /* 0x000000ff0600720c */ /* 0x000fe40003f05270 */
[----:B------:R-:W-:-:S13]  /*01c0*/  ISETP.GT.U32.AND P1, PT, R7, R4, PT ;  /* 0x000000040700720c */ /* 0x000fda0003f24070 */
[----:B------:R-:W-:Y:S01]  /*01d0*/  @!P1 IMAD.IADD R4, R4, 0x1, -R7 ;  /* 0x0000000104049824 */ /* 0x000fe200078e0a07 */
[----:B------:R-:W-:-:S03]  /*01e0*/  SHF.L.U32 R7, R5, 0x1, RZ ;  /* 0x0000000105077819 */ /* 0x000fc600000006ff */
[----:B------:R-:W-:Y:S01]  /*01f0*/  @!P2 IMAD.MOV R4, RZ, RZ, -R4 ;  /* 0x000000ffff04a224 */ /* 0x000fe200078e0a04 */
[----:B------:R-:W-:Y:S01]  /*0200*/  @!P0 LOP3.LUT R4, RZ, R6, RZ, 0x33, !PT ;  /* 0x00000006ff048212 */ /* 0x000fe200078e33ff */
[----:B-1----:R-:W-:-:S05]  /*0210*/  IMAD.WIDE R2, R7, 0x4, R2 ;  /* 0x0000000407027825 */ /* 0x002fca00078e0202 */
[----:B0-----:R-:W-:Y:S04]  /*0220*/  STG.E desc[UR4][R2.64], R5 ;  /* 0x0000000502007986 */ /* 0x001fe8000c101904 */
[----:B------:R-:W-:Y:S01]  /*0230*/  STG.E desc[UR4][R2.64+0x4], R4 ;  /* 0x0000040402007986 */ /* 0x000fe2000c101904 */
[----:B------:R-:W-:Y:S05]  /*0240*/  EXIT ;  /* 0x000000000000794d */ /* 0x000fea0003800000 */
.L_x_1:
        /* <DEDUP_REMOVED lines=11> */
.L_x_10:


//--------------------- .text._Z23assembleStiffnessMatrixiifPKfS0_PKiPfS3_ --------------------------
	.section	.text._Z23assembleStiffnessMatrixiifPKfS0_PKiPfS3_,"ax",@progbits
	.align	128
        .global         _Z23assembleStiffnessMatrixiifPKfS0_PKiPfS3_
        .type           _Z23assembleStiffnessMatrixiifPKfS0_PKiPfS3_,@function
        .size           _Z23assembleStiffnessMatrixiifPKfS0_PKiPfS3_,(.L_x_8 - _Z23assembleStiffnessMatrixiifPKfS0_PKiPfS3_)
        .other          _Z23assembleStiffnessMatrixiifPKfS0_PKiPfS3_,@"STO_CUDA_ENTRY STV_DEFAULT"
_Z23assembleStiffnessMatrixiifPKfS0_PKiPfS3_:
.text._Z23assembleStiffnessMatrixiifPKfS0_PKiPfS3_:
        /* <DEDUP_REMOVED lines=10> */
[----:B------:R-:W-:Y:S01]  /*00a0*/  SHF.L.U32 R3, R0, 0x1, RZ ;  /* 0x0000000100037819 */ /* 0x000fe200000006ff */
[----:B------:R-:W2:Y:S05]  /*00b0*/  LDCU UR6, c[0x0][0x384] ;  /* 0x00007080ff0677ac */ /* 0x000eaa0008000800 */
[----:B------:R-:W3:Y:S08]  /*00c0*/  LDC R11, c[0x0][0x388] ;  /* 0x0000e200ff0b7b82 */ /* 0x000ef00000000800 */
[----:B------:R-:W4:Y:S01]  /*00d0*/  LDC.64 R4, c[0x0][0x3b0] ;  /* 0x0000ec00ff047b82 */ /* 0x000f220000000a00 */
[----:B0-----:R-:W-:-:S05]  /*00e0*/  IMAD.WIDE R8, R3, 0x4, R8 ;  /* 0x0000000403087825 */ /* 0x001fca00078e0208 */
[----:B-1----:R-:W2:Y:S04]  /*00f0*/  LDG.E R6, desc[UR4][R8.64] ;  /* 0x0000000408067981 */ /* 0x002ea8000c1e1900 */
[----:B------:R0:W5:Y:S01]  /*0100*/  LDG.E R3, desc[UR4][R8.64+0x4] ;  /* 0x0000040408037981 */ /* 0x000162000c1e1900 */
[----:B---3--:R-:W-:-:S04]  /*0110*/  IADD3 R0, PT, PT, R11, 0x1800000, RZ ;  /* 0x018000000b007810 */ /* 0x008fc80007ffe0ff */
[----:B------:R-:W-:-:S04]  /*0120*/  LOP3.LUT R0, R0, 0x7f800000, RZ, 0xc0, !PT ;  /* 0x7f80000000007812 */ /* 0x000fc800078ec0ff */
[----:B------:R-:W-:Y:S01]  /*0130*/  ISETP.GT.U32.AND P0, PT, R0, 0x1ffffff, PT ;  /* 0x01ffffff0000780c */ /* 0x000fe20003f04070 */
[----:B--2---:R-:W-:-:S04]  /*0140*/  IMAD R2, R6, UR6, R6 ;  /* 0x0000000606027c24 */ /* 0x004fc8000f8e0206 */
[----:B----4-:R-:W-:-:S08]  /*0150*/  IMAD.WIDE R4, R2, 0x4, R4 ;  /* 0x0000000402047825 */ /* 0x010fd000078e0204 */
[----:B0-----:R-:W-:Y:S05]  /*0160*/  @P0 BRA `(.L_x_2) ;  /* 0x0000000000100947 */ /* 0x001fea0003800000 */
[----:B------:R-:W-:-:S07]  /*0170*/  MOV R8, 0x190 ;  /* 0x0000019000087802 */ /* 0x000fce0000000f00 */
[----:B-----5:R-:W-:Y:S05]  /*0180*/  CALL.REL.NOINC `($__internal_0_$__cuda_sm20_rcp_rn_f32_slowpath) ;  /* 0x0000000000b87944 */ /* 0x020fea0003c00000 */
[----:B------:R-:W-:Y:S01]  /*0190*/  MOV R0, R7 ;  /* 0x0000000700007202 */ /* 0x000fe20000000f00 */
[----:B------:R-:W-:Y:S06]  /*01a0*/  BRA `(.L_x_3) ;  /* 0x0000000000107947 */ /* 0x000fec0003800000 */
.L_x_2:
[----:B------:R-:W0:Y:S02]  /*01b0*/  MUFU.RCP R0, R11 ;  /* 0x0000000b00007308 */ /* 0x000e240000001000 */
[----:B0-----:R-:W-:-:S04]  /*01c0*/  FFMA R7, R0, R11, -1 ;  /* 0xbf80000000077423 */ /* 0x001fc8000000000b */
[----:B------:R-:W-:-:S04]  /*01d0*/  FADD.FTZ R7, -R7, -RZ ;  /* 0x800000ff07077221 */ /* 0x000fc80000010100 */
[----:B------:R-:W-:-:S07]  /*01e0*/  FFMA R0, R0, R7, R0 ;  /* 0x0000000700007223 */ /* 0x000fce0000000000 */
.L_x_3:
[----:B------:R-:W0:Y:S01]  /*01f0*/  LDC.64 R8, c[0x0][0x398] ;  /* 0x0000e600ff087b82 */ /* 0x000e220000000a00 */
[----:B------:R-:W1:Y:S07]  /*0200*/  LDCU UR6, c[0x0][0x384] ;  /* 0x00007080ff0677ac */ /* 0x000e6e0008000800 */
[----:B------:R-:W2:Y:S01]  /*0210*/  LDC.64 R10, c[0x0][0x3b0] ;  /* 0x0000ec00ff0a7b82 */ /* 0x000ea20000000a00 */
[----:B0-----:R-:W3:Y:S02]  /*0220*/  LDG.E R7, desc[UR4][R8.64] ;  /* 0x0000000408077981 */ /* 0x001ee4000c1e1900 */
[----:B---3--:R-:W-:-:S05]  /*0230*/  FMUL R19, R7, R0 ;  /* 0x0000000007137220 */ /* 0x008fca0000400000 */
[----:B------:R0:W-:Y:S04]  /*0240*/  REDG.E.ADD.F32.FTZ.RN.STRONG.GPU desc[UR4][R4.64], R19 ;  /* 0x00000013040079a6 */ /* 0x0001e8000c12f304 */
[----:B------:R-:W3:Y:S01]  /*0250*/  LDG.E R13, desc[UR4][R8.64+0x4] ;  /* 0x00000404080d7981 */ /* 0x000ee2000c1e1900 */
[----:B-1---5:R-:W-:-:S04]  /*0260*/  IMAD R7, R6, UR6, R3 ;  /* 0x0000000606077c24 */ /* 0x022fc8000f8e0203 */
[----:B--2---:R-:W-:-:S04]  /*0270*/  IMAD.WIDE R14, R7, 0x4, R10 ;  /* 0x00000004070e7825 */ /* 0x004fc800078e020a */
[----:B---3--:R-:W-:-:S05]  /*0280*/  FMUL R21, R13, R0 ;  /* 0x000000000d157220 */ /* 0x008fca0000400000 */
[----:B------:R1:W-:Y:S04]  /*0290*/  REDG.E.ADD.F32.FTZ.RN.STRONG.GPU desc[UR4][R14.64], R21 ;  /* 0x000000150e0079a6 */ /* 0x0003e8000c12f304 */
[----:B------:R-:W2:Y:S01]  /*02a0*/  LDG.E R23, desc[UR4][R8.64+0x8] ;  /* 0x0000080408177981 */ /* 0x000ea2000c1e1900 */
[----:B------:R-:W-:-:S04]  /*02b0*/  IMAD R13, R3, UR6, R6 ;  /* 0x00000006030d7c24 */ /* 0x000fc8000f8e0206 */
[----:B------:R-:W-:Y:S01]  /*02c0*/  IMAD.WIDE R16, R13, 0x4, R10 ;  /* 0x000000040d107825 */ /* 0x000fe200078e020a */
[----:B0-----:R-:W1:Y:S03]  /*02d0*/  LDC.64 R4, c[0x0][0x390] ;  /* 0x0000e400ff047b82 */ /* 0x001e660000000a00 */
[----:B--2---:R-:W-:-:S05]  /*02e0*/  FMUL R23, R23, R0 ;  /* 0x0000000017177220 */ /* 0x004fca0000400000 */
[----:B------:R0:W-:Y:S04]  /*02f0*/  REDG.E.ADD.F32.FTZ.RN.STRONG.GPU desc[UR4][R16.64], R23 ;  /* 0x00000017100079a6 */ /* 0x0001e8000c12f304 */
[----:B------:R-:W2:Y:S01]  /*0300*/  LDG.E R27, desc[UR4][R8.64+0xc] ;  /* 0x00000c04081b7981 */ /* 0x000ea2000c1e1900 */
[----:B------:R-:W-:-:S04]  /*0310*/  IMAD R25, R3, UR6, R3 ;  /* 0x0000000603197c24 */ /* 0x000fc8000f8e0203 */
[----:B------:R-:W-:Y:S02]  /*0320*/  IMAD.WIDE R18, R25, 0x4, R10 ;  /* 0x0000000419127825 */ /* 0x000fe400078e020a */
[----:B------:R-:W3:Y:S02]  /*0330*/  LDC.64 R10, c[0x0][0x3a8] ;  /* 0x0000ea00ff0a7b82 */ /* 0x000ee40000000a00 */
[----:B--2---:R-:W-:-:S05]  /*0340*/  FMUL R27, R27, R0 ;  /* 0x000000001b1b7220 */ /* 0x004fca0000400000 */
[----:B------:R-:W-:Y:S04]  /*0350*/  REDG.E.ADD.F32.FTZ.RN.STRONG.GPU desc[UR4][R18.64], R27 ;  /* 0x0000001b120079a6 */ /* 0x000fe8000c12f304 */
[----:B-1----:R-:W2:Y:S01]  /*0360*/  LDG.E R15, desc[UR4][R4.64] ;  /* 0x00000004040f7981 */ /* 0x002ea2000c1e1900 */
[----:B---3--:R-:W-:-:S04]  /*0370*/  IMAD.WIDE R2, R2, 0x4, R10 ;  /* 0x0000000402027825 */ /* 0x008fc800078e020a */
[----:B--2---:R-:W-:-:S05]  /*0380*/  FMUL R15, R15, R0 ;  /* 0x000000000f0f7220 */ /* 0x004fca0000400000 */
[----:B------:R-:W-:Y:S04]  /*0390*/  REDG.E.ADD.F32.FTZ.RN.STRONG.GPU desc[UR4][R2.64], R15 ;  /* 0x0000000f020079a6 */ /* 0x000fe8000c12f304 */
[----:B------:R-:W0:Y:S01]  /*03a0*/  LDG.E R9, desc[UR4][R4.64+0x4] ;  /* 0x0000040404097981 */ /* 0x000e22000c1e1900 */
[----:B------:R-:W-:-:S04]  /*03b0*/  IMAD.WIDE R6, R7, 0x4, R10 ;  /* 0x0000000407067825 */ /* 0x000fc800078e020a */
[----:B0-----:R-:W-:-:S05]  /*03c0*/  FMUL R17, R9, R0 ;  /* 0x0000000009117220 */ /* 0x001fca0000400000 */
[----:B------:R-:W-:Y:S04]  /*03d0*/  REDG.E.ADD.F32.FTZ.RN.STRONG.GPU desc[UR4][R6.64], R17 ;  /* 0x00000011060079a6 */ /* 0x000fe8000c12f304 */
[----:B------:R-:W2:Y:S01]  /*03e0*/  LDG.E R21, desc[UR4][R4.64+0x8] ;  /* 0x0000080404157981 */ /* 0x000ea2000c1e1900 */
[----:B------:R-:W-:-:S04]  /*03f0*/  IMAD.WIDE R8, R13, 0x4, R10 ;  /* 0x000000040d087825 */ /* 0x000fc800078e020a */
[----:B--2---:R-:W-:-:S05]  /*0400*/  FMUL R21, R21, R0 ;  /* 0x0000000015157220 */ /* 0x004fca0000400000 */
[----:B------:R-:W-:Y:S04]  /*0410*/  REDG.E.ADD.F32.FTZ.RN.STRONG.GPU desc[UR4][R8.64], R21 ;  /* 0x00000015080079a6 */ /* 0x000fe8000c12f304 */
[----:B------:R-:W2:Y:S01]  /*0420*/  LDG.E R13, desc[UR4][R4.64+0xc] ;  /* 0x00000c04040d7981 */ /* 0x000ea2000c1e1900 */
[----:B------:R-:W-:-:S04]  /*0430*/  IMAD.WIDE R10, R25, 0x4, R10 ;  /* 0x00000004190a7825 */ /* 0x000fc800078e020a */
[----:B--2---:R-:W-:-:S05]  /*0440*/  FMUL R13, R13, R0 ;  /* 0x000000000d0d7220 */ /* 0x004fca0000400000 */
[----:B------:R-:W-:Y:S01]  /*0450*/  REDG.E.ADD.F32.FTZ.RN.STRONG.GPU desc[UR4][R10.64], R13 ;  /* 0x0000000d0a0079a6 */ /* 0x000fe2000c12f304 */
[----:B------:R-:W-:Y:S05]  /*0460*/  EXIT ;  /* 0x000000000000794d */ /* 0x000fea0003800000 */
        .weak           $__internal_0_$__cuda_sm20_rcp_rn_f32_slowpath
        .type           $__internal_0_$__cuda_sm20_rcp_rn_f32_slowpath,@function
        .size           $__internal_0_$__cuda_sm20_rcp_rn_f32_slowpath,(.L_x_8 - $__internal_0_$__cuda_sm20_rcp_rn_f32_slowpath)
$__internal_0_$__cuda_sm20_rcp_rn_f32_slowpath:
[----:B------:R-:W0:Y:S02]  /*0470*/  LDC R0, c[0x0][0x388] ;  /* 0x0000e200ff007b82 */ /* 0x000e240000000800 */
[----:B0-----:R-:W-:-:S04]  /*0480*/  SHF.L.U32 R9, R0, 0x1, RZ ;  /* 0x0000000100097819 */ /* 0x001fc800000006ff */
[----:B------:R-:W-:-:S04]  /*0490*/  SHF.R.U32.HI R7, RZ, 0x18, R9 ;  /* 0x00000018ff077819 */ /* 0x000fc80000011609 */
[----:B------:R-:W-:-:S13]  /*04a0*/  ISETP.NE.U32.AND P0, PT, R7, RZ, PT ;  /* 0x000000ff0700720c */ /* 0x000fda0003f05070 */
[----:B------:R-:W-:Y:S05]  /*04b0*/  @P0 BRA `(.L_x_4) ;  /* 0x0000000000280947 */ /* 0x000fea0003800000 */
[----:B------:R-:W-:-:S13]  /*04c0*/  ISETP.NE.AND P0, PT, R9, RZ, PT ;  /* 0x000000ff0900720c */ /* 0x000fda0003f05270 */
[----:B------:R2:W3:Y:S01]  /*04d0*/  @!P0 MUFU.RCP R7, R0 ;  /* 0x0000000000078308 */ /* 0x0004e20000001000 */
[----:B------:R-:W-:Y:S05]  /*04e0*/  @!P0 BRA `(.L_x_5) ;  /* 0x0000000000a48947 */ /* 0x000fea0003800000 */
[----:B------:R-:W-:-:S04]  /*04f0*/  FFMA R9, R0, 1.84467440737095516160e+19, RZ ;  /* 0x5f80000000097823 */ /* 0x000fc800000000ff */
[----:B--2---:R-:W3:Y:S02]  /*0500*/  MUFU.RCP R0, R9 ;  /* 0x0000000900007308 */ /* 0x004ee40000001000 */
[----:B---3--:R-:W-:-:S04]  /*0510*/  FFMA R7, R9, R0, -1 ;  /* 0xbf80000009077423 */ /* 0x008fc80000000000 */
[----:B------:R-:W-:-:S04]  /*0520*/  FADD.FTZ R7, -R7, -RZ ;  /* 0x800000ff07077221 */ /* 0x000fc80000010100 */
[----:B------:R-:W-:-:S04]  /*0530*/  FFMA R0, R0, R7, R0 ;  /* 0x0000000700007223 */ /* 0x000fc80000000000 */
[----:B------:R-:W-:Y:S01]  /*0540*/  FFMA R7, R0, 1.84467440737095516160e+19, RZ ;  /* 0x5f80000000077823 */ /* 0x000fe200000000ff */
[----:B------:R-:W-:Y:S06]  /*0550*/  BRA `(.L_x_5) ;  /* 0x0000000000887947 */ /* 0x000fec0003800000 */
.L_x_4:
[----:B------:R-:W-:-:S04]  /*0560*/  IADD3 R9, PT, PT, R7, -0xfd, RZ ;  /* 0xffffff0307097810 */ /* 0x000fc80007ffe0ff */
[----:B------:R-:W-:-:S13]  /*0570*/  ISETP.GT.U32.AND P0, PT, R9, 0x1, PT ;  /* 0x000000010900780c */ /* 0x000fda0003f04070 */
[----:B------:R-:W-:Y:S05]  /*0580*/  @P0 BRA `(.L_x_6) ;  /* 0x0000000000780947 */ /* 0x000fea0003800000 */
[----:B------:R-:W-:Y:S01]  /*0590*/  LOP3.LUT R10, R0, 0x7fffff, RZ, 0xc0, !PT ;  /* 0x007fffff000a7812 */ /* 0x000fe200078ec0ff */
[----:B------:R-:W-:Y:S02]  /*05a0*/  IMAD.MOV.U32 R14, RZ, RZ, 0x3 ;  /* 0x00000003ff0e7424 */ /* 0x000fe400078e00ff */
[----:B------:R-:W-:Y:S01]  /*05b0*/  VIADD R7, R7, 0xffffff04 ;  /* 0xffffff0407077836 */ /* 0x000fe20000000000 */
[----:B------:R-:W-:Y:S02]  /*05c0*/  LOP3.LUT R10, R10, 0x3f800000, RZ, 0xfc, !PT ;  /* 0x3f8000000a0a7812 */ /* 0x000fe400078efcff */
[----:B------:R-:W-:Y:S02]  /*05d0*/  SHF.L.U32 R15, R14, R9, RZ ;  /* 0x000000090e0f7219 */ /* 0x000fe400000006ff */
[----:B------:R-:W0:Y:S02]  /*05e0*/  MUFU.RCP R11, R10 ;  /* 0x0000000a000b7308 */ /* 0x000e240000001000 */
[----:B0-----:R-:W-:-:S04]  /*05f0*/  FFMA R12, R10, R11, -1 ;  /* 0xbf8000000a0c7423 */ /* 0x001fc8000000000b */
[----:B------:R-:W-:-:S04]  /*0600*/  FADD.FTZ R12, -R12, -RZ ;  /* 0x800000ff0c0c7221 */ /* 0x000fc80000010100 */
[CCC-:B------:R-:W-:Y:S01]  /*0610*/  FFMA.RM R13, R11.reuse, R12.reuse, R11.reuse ;  /* 0x0000000c0b0d7223 */ /* 0x1c0fe2000000400b */
[----:B------:R-:W-:-:S04]  /*0620*/  FFMA.RP R12, R11, R12, R11 ;  /* 0x0000000c0b0c7223 */ /* 0x000fc8000000800b */
[C---:B------:R-:W-:Y:S02]  /*0630*/  LOP3.LUT R11, R13.reuse, 0x7fffff, RZ, 0xc0, !PT ;  /* 0x007fffff0d0b7812 */ /* 0x040fe400078ec0ff */
[----:B------:R-:W-:Y:S02]  /*0640*/  FSETP.NEU.FTZ.AND P0, PT, R13, R12, PT ;  /* 0x0000000c0d00720b */ /* 0x000fe40003f1d000 */
[----:B------:R-:W-:Y:S02]  /*0650*/  LOP3.LUT R12, R11, 0x800000, RZ, 0xfc, !PT ;  /* 0x008000000b0c7812 */ /* 0x000fe400078efcff */
[----:B------:R-:W-:Y:S02]  /*0660*/  SEL R11, RZ, 0xffffffff, !P0 ;  /* 0xffffffffff0b7807 */ /* 0x000fe40004000000 */
[----:B------:R-:W-:Y:S02]  /*0670*/  LOP3.LUT R10, R15, R12, RZ, 0xc0, !PT ;  /* 0x0000000c0f0a7212 */ /* 0x000fe400078ec0ff */
[----:B------:R-:W-:-:S02]  /*0680*/  IADD3 R11, PT, PT, -R11, RZ, RZ ;  /* 0x000000ff0b0b7210 */ /* 0x000fc40007ffe1ff */
[-C--:B------:R-:W-:Y:S02]  /*0690*/  SHF.R.U32.HI R10, RZ, R9.reuse, R10 ;  /* 0x00000009ff0a7219 */ /* 0x080fe4000001160a */
[--C-:B------:R-:W-:Y:S02]  /*06a0*/  LOP3.LUT P1, RZ, R11, R9, R12.reuse, 0xf8, !PT ;  /* 0x000000090bff7212 */ /* 0x100fe4000782f80c */
[C---:B------:R-:W-:Y:S02]  /*06b0*/  LOP3.LUT P0, RZ, R10.reuse, 0x1, RZ, 0xc0, !PT ;  /* 0x000000010aff7812 */ /* 0x040fe4000780c0ff */
[----:B------:R-:W-:Y:S02]  /*06c0*/  LOP3.LUT P2, RZ, R10, 0x2, RZ, 0xc0, !PT ;  /* 0x000000020aff7812 */ /* 0x000fe4000784c0ff */
[----:B------:R-:W-:Y:S02]  /*06d0*/  SHF.R.U32.HI R7, RZ, R7, R12 ;  /* 0x00000007ff077219 */ /* 0x000fe4000001160c */
[----:B------:R-:W-:-:S02]  /*06e0*/  PLOP3.LUT P0, PT, P0, P1, P2, 0xe0, 0x0 ;  /* 0x000000000000781c */ /* 0x000fc40000703c20 */
[----:B------:R-:W-:Y:S02]  /*06f0*/  LOP3.LUT P1, RZ, R0, 0x7fffff, RZ, 0xc0, !PT ;  /* 0x007fffff00ff7812 */ /* 0x000fe4000782c0ff */
[----:B------:R-:W-:-:S04]  /*0700*/  SEL R9, RZ, 0x1, !P0 ;  /* 0x00000001ff097807 */ /* 0x000fc80004000000 */
[----:B------:R-:W-:-:S04]  /*0710*/  IADD3 R9, PT, PT, -R9, RZ, RZ ;  /* 0x000000ff09097210 */ /* 0x000fc80007ffe1ff */
[----:B------:R-:W-:-:S13]  /*0720*/  ISETP.GE.AND P0, PT, R9, RZ, PT ;  /* 0x000000ff0900720c */ /* 0x000fda0003f06270 */
[----:B------:R-:W-:-:S04]  /*0730*/  @!P0 IADD3 R7, PT, PT, R7, 0x1, RZ ;  /* 0x0000000107078810 */ /* 0x000fc80007ffe0ff */
[----:B------:R-:W-:-:S04]  /*0740*/  @!P1 SHF.L.U32 R7, R7, 0x1, RZ ;  /* 0x0000000107079819 */ /* 0x000fc800000006ff */
[----:B------:R-:W-:Y:S01]  /*0750*/  LOP3.LUT R7, R7, 0x80000000, R0, 0xf8, !PT ;  /* 0x8000000007077812 */ /* 0x000fe200078ef800 */
[----:B------:R-:W-:Y:S06]  /*0760*/  BRA `(.L_x_5) ;  /* 0x0000000000047947 */ /* 0x000fec0003800000 */
.L_x_6:
[----:B------:R0:W1:Y:S02]  /*0770*/  MUFU.RCP R7, R0 ;  /* 0x0000000000077308 */ /* 0x0000640000001000 */
.L_x_5:
[----:B------:R-:W-:-:S04]  /*0780*/  HFMA2 R9, -RZ, RZ, 0, 0 ;  /* 0x00000000ff097431 */ /* 0x000fc800000001ff */
[----:B0123--:R-:W-:Y:S05]  /*0790*/  RET.REL.NODEC R8 `(_Z23assembleStiffnessMatrixiifPKfS0_PKiPfS3_) ;  /* 0xfffffff808187950 */ /* 0x00ffea0003c3ffff */
.L_x_7:
        /* <DEDUP_REMOVED lines=14> */
.L_x_8:


//--------------------- .nv.shared.reserved.0     --------------------------
	.section	.nv.shared.reserved.0,"aw",@nobits
	.weak		__nv_reservedSMEM_offset_0_alias
	.size		__nv_reservedSMEM_offset_0_alias, 0, 64
	.other		__nv_reservedSMEM_offset_0_alias,@"STO_CUDA_RESERVED_SHARED STV_DEFAULT"
__nv_reservedSMEM_offset_0_alias:
	.zero		0
	.zero		64


//--------------------- .nv.constant0._Z11setMatricesiPf --------------------------
	.section	.nv.constant0._Z11setMatricesiPf,"a",@progbits
	.sectionflags	@""
	.align	4
.nv.constant0._Z11setMatricesiPf:
	.zero		912


//--------------------- .nv.constant0._Z17setupConnectivityiPi --------------------------
	.section	.nv.constant0._Z17setupConnectivityiPi,"a",@progbits
	.sectionflags	@""
	.align	4
.nv.constant0._Z17setupConnectivityiPi:
	.zero		912


//--------------------- .nv.constant0._Z23assembleStiffnessMatrixiifPKfS0_PKiPfS3_ --------------------------
	.section	.nv.constant0._Z23assembleStiffnessMatrixiifPKfS0_PKiPfS3_,"a",@progbits
	.sectionflags	@""
	.align	4
.nv.constant0._Z23assembleStiffnessMatrixiifPKfS0_PKiPfS3_:
	.zero		952


//--------------------- SYMBOLS --------------------------

	.type		.nv.reservedSmem.offset0,@object
	.size		.nv.reservedSmem.offset0,0x4
